	.headerflags	@"EF_CUDA_TEXMODE_UNIFIED EF_CUDA_64BIT_ADDRESS EF_CUDA_ACCELERATORS EF_CUDA_SM90 EF_CUDA_VIRTUAL_SM(EF_CUDA_SM90)"
	.elftype	@"ET_EXEC"


//--------------------- .nv.info                  --------------------------
	.section	.nv.info,"",@"SHT_CUDA_INFO"
	.align	4


	//----- nvinfo : EIATTR_REGCOUNT
	.align		4
        /*0000*/ 	.byte	0x04, 0x2f
        /*0002*/ 	.short	(.L_1 - .L_0)
	.align		4
.L_0:
        /*0004*/ 	.word	index@(triton_poi_fused_convolution_29)
        /*0008*/ 	.word	0x00000012


	//----- nvinfo : EIATTR_MIN_STACK_SIZE
	.align		4
.L_1:
        /*000c*/ 	.byte	0x04, 0x12
        /*000e*/ 	.short	(.L_3 - .L_2)
	.align		4
.L_2:
        /*0010*/ 	.word	index@(triton_poi_fused_convolution_29)
        /*0014*/ 	.word	0x00000000


	//----- nvinfo : EIATTR_FRAME_SIZE
	.align		4
.L_3:
        /*0018*/ 	.byte	0x04, 0x11
        /*001a*/ 	.short	(.L_5 - .L_4)
	.align		4
.L_4:
        /*001c*/ 	.word	index@(triton_poi_fused_convolution_29)
        /*0020*/ 	.word	0x00000000


	//----- nvinfo : EIATTR_MIN_STACK_SIZE
	.align		4
.L_5:
        /*0024*/ 	.byte	0x04, 0x12
        /*0026*/ 	.short	(.L_7 - .L_6)
	.align		4
.L_6:
        /*0028*/ 	.word	index@(triton_poi_fused_convolution_29)
        /*002c*/ 	.word	0x00000000
.L_7:


//--------------------- .nv.info.triton_poi_fused_convolution_29 --------------------------
	.section	.nv.info.triton_poi_fused_convolution_29,"",@"SHT_CUDA_INFO"
	.sectionflags	@""
	.align	4


	//----- nvinfo : EIATTR_CUDA_API_VERSION
	.align		4
        /*0000*/ 	.byte	0x04, 0x37
        /*0002*/ 	.short	(.L_9 - .L_8)
.L_8:
        /*0004*/ 	.word	0x0000007c


	//----- nvinfo : EIATTR_KPARAM_INFO
	.align		4
.L_9:
        /*0008*/ 	.byte	0x04, 0x17
        /*000a*/ 	.short	(.L_11 - .L_10)
.L_10:
        /*000c*/ 	.word	0x00000000
        /*0010*/ 	.short	0x0002
        /*0012*/ 	.short	0x0010
        /*0014*/ 	.byte	0x00, 0xf0, 0x11, 0x00


	//----- nvinfo : EIATTR_KPARAM_INFO
	.align		4
.L_11:
        /*0018*/ 	.byte	0x04, 0x17
        /*001a*/ 	.short	(.L_13 - .L_12)
.L_12:
        /*001c*/ 	.word	0x00000000
        /*0020*/ 	.short	0x0001
        /*0022*/ 	.short	0x0008
        /*0024*/ 	.byte	0x00, 0xf4, 0x21, 0x00


	//----- nvinfo : EIATTR_KPARAM_INFO
	.align		4
.L_13:
        /*0028*/ 	.byte	0x04, 0x17
        /*002a*/ 	.short	(.L_15 - .L_14)
.L_14:
        /*002c*/ 	.word	0x00000000
        /*0030*/ 	.short	0x0000
        /*0032*/ 	.short	0x0000
        /*0034*/ 	.byte	0x00, 0xf4, 0x21, 0x00


	//----- nvinfo : EIATTR_SPARSE_MMA_MASK
	.align		4
.L_15:
        /*0038*/ 	.byte	0x03, 0x50
        /*003a*/ 	.short	0x0000


	//----- nvinfo : EIATTR_MAXREG_COUNT
	.align		4
        /*003c*/ 	.byte	0x03, 0x1b
        /*003e*/ 	.short	0x00ff


	//----- nvinfo : EIATTR_EXIT_INSTR_OFFSETS
	.align		4
        /*0040*/ 	.byte	0x04, 0x1c
        /*0042*/ 	.short	(.L_17 - .L_16)


	//   ....[0]....
.L_16:
        /*0044*/ 	.word	0x000002e0


	//----- nvinfo : EIATTR_REQNTID
	.align		4
.L_17:
        /*0048*/ 	.byte	0x04, 0x10
        /*004a*/ 	.short	(.L_19 - .L_18)
.L_18:
        /*004c*/ 	.word	0x00000080
        /*0050*/ 	.word	0x00000001
        /*0054*/ 	.word	0x00000001


	//----- nvinfo : EIATTR_CBANK_PARAM_SIZE
	.align		4
.L_19:
        /*0058*/ 	.byte	0x03, 0x19
        /*005a*/ 	.short	0x0014


	//----- nvinfo : EIATTR_PARAM_CBANK
	.align		4
        /*005c*/ 	.byte	0x04, 0x0a
        /*005e*/ 	.short	(.L_21 - .L_20)
	.align		4
.L_20:
        /*0060*/ 	.word	index@(.nv.constant0.triton_poi_fused_convolution_29)
        /*0064*/ 	.short	0x0210
        /*0066*/ 	.short	0x0014


	//----- nvinfo : EIATTR_SW_WAR
	.align		4
.L_21:
        /*0068*/ 	.byte	0x04, 0x36
        /*006a*/ 	.short	(.L_23 - .L_22)
.L_22:
        /*006c*/ 	.word	0x00000008
.L_23:


//--------------------- .nv.callgraph             --------------------------
	.section	.nv.callgraph,"",@"SHT_CUDA_CALLGRAPH"
	.align	4
	.sectionentsize	8
	.align		4
        /*0000*/ 	.word	0x00000000
	.align		4
        /*0004*/ 	.word	0xffffffff
	.align		4
        /*0008*/ 	.word	0x00000000
	.align		4
        /*000c*/ 	.word	0xfffffffe
	.align		4
        /*0010*/ 	.word	0x00000000
	.align		4
        /*0014*/ 	.word	0xfffffffd
	.align		4
        /*0018*/ 	.word	0x00000000
	.align		4
        /*001c*/ 	.word	0xfffffffc


//--------------------- .text.triton_poi_fused_convolution_29 --------------------------
	.section	.text.triton_poi_fused_convolution_29,"ax",@progbits
	.align	128
        .global         triton_poi_fused_convolution_29
        .type           triton_poi_fused_convolution_29,@function
        .size           triton_poi_fused_convolution_29,(.L_x_1 - triton_poi_fused_convolution_29)
        .other          triton_poi_fused_convolution_29,@"STO_CUDA_ENTRY STV_DEFAULT"
triton_poi_fused_convolution_29:
.text.triton_poi_fused_convolution_29:
[----:B------:R-:W-:Y:S01]  /*0000*/  LDC R1, c[0x0][0x28] ;  /* 0x00000a00ff017b82 */ /* 0x000fe20000000800 */
[----:B------:R-:W1:Y:S01]  /*0010*/  S2R R0, SR_TID.X ;  /* 0x0000000000007919 */ /* 0x000e620000002100 */
[----:B------:R-:W-:Y:S01]  /*0020*/  ULDC.64 UR4, c[0x0][0x208] ;  /* 0x0000820000047ab9 */ /* 0x000fe20000000a00 */
[----:B------:R-:W2:Y:S01]  /*0030*/  S2R R7, SR_CTAID.X ;  /* 0x0000000000077919 */ /* 0x000ea20000002500 */
[----:B-1----:R-:W-:Y:S01]  /*0040*/  IMAD.SHL.U32 R0, R0, 0x4, RZ ;  /* 0x0000000400007824 */ /* 0x002fe200078e00ff */
[----:B--2---:R-:W-:-:S04]  /*0050*/  SHF.R.S32.HI R2, RZ, 0x15, R7 ;  /* 0x00000015ff027819 */ /* 0x004fc80000011407 */
[----:B------:R-:W-:Y:S02]  /*0060*/  LOP3.LUT R0, R0, 0x1fc, RZ, 0xc0, !PT ;  /* 0x000001fc00007812 */ /* 0x000fe400078ec0ff */
[----:B------:R-:W-:-:S03]  /*0070*/  SGXT R2, R2, 0x1 ;  /* 0x000000010202781a */ /* 0x000fc60000000200 */
[----:B------:R-:W-:-:S05]  /*0080*/  IMAD R7, R7, 0x400, R0 ;  /* 0x0000040007077824 */ /* 0x000fca00078e0200 */
[----:B------:R-:W-:-:S04]  /*0090*/  LEA.HI R2, R2, R7, RZ, 0x12 ;  /* 0x0000000702027211 */ /* 0x000fc800078f90ff */
[----:B------:R-:W-:Y:S01]  /*00a0*/  SHF.R.S32.HI R0, RZ, 0x12, R2 ;  /* 0x00000012ff007819 */ /* 0x000fe20000011402 */
[----:B------:R-:W-:-:S05]  /*00b0*/  VIADD R3, R2, 0x200 ;  /* 0x0000020002037836 */ /* 0x000fca0000000000 */
[----:B------:R-:W-:Y:S02]  /*00c0*/  SHF.R.S32.HI R6, RZ, 0x12, R3 ;  /* 0x00000012ff067819 */ /* 0x000fe40000011403 */
[----:B------:R-:W-:Y:S02]  /*00d0*/  LOP3.LUT R3, R0, 0xffff, RZ, 0xc0, !PT ;  /* 0x0000ffff00037812 */ /* 0x000fe400078ec0ff */
[----:B------:R-:W-:Y:S02]  /*00e0*/  LOP3.LUT R9, R6, 0xffff, RZ, 0xc0, !PT ;  /* 0x0000ffff06097812 */ /* 0x000fe400078ec0ff */
[----:B------:R-:W-:Y:S02]  /*00f0*/  LEA.HI R4, R3, R0, RZ, 0x12 ;  /* 0x0000000003047211 */ /* 0x000fe400078f90ff */
[----:B------:R-:W-:Y:S01]  /*0100*/  LEA.HI R9, R9, R6, RZ, 0x12 ;  /* 0x0000000609097211 */ /* 0x000fe200078f90ff */
[----:B------:R-:W1:Y:S01]  /*0110*/  LDC.64 R2, c[0x0][0x210] ;  /* 0x00008400ff027b82 */ /* 0x000e620000000a00 */
[----:B------:R-:W-:-:S02]  /*0120*/  LOP3.LUT R8, R4, 0xfffc, RZ, 0xc0, !PT ;  /* 0x0000fffc04087812 */ /* 0x000fc400078ec0ff */
[----:B------:R-:W-:Y:S02]  /*0130*/  LOP3.LUT R9, R9, 0xfffc, RZ, 0xc0, !PT ;  /* 0x0000fffc09097812 */ /* 0x000fe400078ec0ff */
[----:B------:R-:W-:-:S03]  /*0140*/  IADD3 R8, RZ, -R8, RZ ;  /* 0x80000008ff087210 */ /* 0x000fc60007ffe0ff */
[----:B------:R-:W2:Y:S01]  /*0150*/  LDC.64 R4, c[0x0][0x218] ;  /* 0x00008600ff047b82 */ /* 0x000ea20000000a00 */
[----:B------:R-:W-:Y:S01]  /*0160*/  IMAD.MOV R11, RZ, RZ, -R9 ;  /* 0x000000ffff0b7224 */ /* 0x000fe200078e0a09 */
[----:B------:R-:W-:-:S04]  /*0170*/  PRMT R9, R8, 0x7710, RZ ;  /* 0x0000771008097816 */ /* 0x000fc800000000ff */
[----:B------:R-:W-:Y:S01]  /*0180*/  PRMT R11, R11, 0x7710, RZ ;  /* 0x000077100b0b7816 */ /* 0x000fe200000000ff */
[----:B------:R-:W-:-:S03]  /*0190*/  IMAD.IADD R0, R0, 0x1, R9 ;  /* 0x0000000100007824 */ /* 0x000fc600078e0209 */
[----:B------:R-:W-:Y:S02]  /*01a0*/  IADD3 R6, R6, R11, RZ ;  /* 0x0000000b06067210 */ /* 0x000fe40007ffe0ff */
[----:B------:R-:W-:Y:S02]  /*01b0*/  PRMT R9, R0, 0x9910, RZ ;  /* 0x0000991000097816 */ /* 0x000fe400000000ff */
[----:B------:R-:W-:Y:S01]  /*01c0*/  PRMT R11, R6, 0x9910, RZ ;  /* 0x00009910060b7816 */ /* 0x000fe200000000ff */
[----:B-1----:R-:W-:-:S05]  /*01d0*/  IMAD.WIDE R2, R7, 0x4, R2 ;  /* 0x0000000407027825 */ /* 0x002fca00078e0202 */
[----:B------:R-:W3:Y:S01]  /*01e0*/  LDG.E.128 R12, desc[UR4][R2.64+0x800] ;  /* 0x00080004020c7981 */ /* 0x000ee2000c1e1d00 */
[----:B--2---:R-:W-:-:S04]  /*01f0*/  IMAD.WIDE R8, R9, 0x4, R4 ;  /* 0x0000000409087825 */ /* 0x004fc800078e0204 */
[----:B------:R-:W-:Y:S02]  /*0200*/  IMAD.WIDE R10, R11, 0x4, R4 ;  /* 0x000000040b0a7825 */ /* 0x000fe400078e0204 */
[----:B------:R-:W2:Y:S04]  /*0210*/  LDG.E.128 R4, desc[UR4][R2.64] ;  /* 0x0000000402047981 */ /* 0x000ea8000c1e1d00 */
[----:B------:R-:W2:Y:S04]  /*0220*/  LDG.E.EL R8, desc[UR4][R8.64] ;  /* 0x0000000408087981 */ /* 0x000ea8000c2e1900 */
[----:B------:R-:W3:Y:S01]  /*0230*/  LDG.E.EL R10, desc[UR4][R10.64] ;  /* 0x000000040a0a7981 */ /* 0x000ee2000c2e1900 */
[--C-:B--2---:R-:W-:Y:S01]  /*0240*/  FADD R4, R4, R8.reuse ;  /* 0x0000000804047221 */ /* 0x104fe20000000000 */
[--C-:B------:R-:W-:Y:S01]  /*0250*/  FADD R5, R5, R8.reuse ;  /* 0x0000000805057221 */ /* 0x100fe20000000000 */
[--C-:B------:R-:W-:Y:S01]  /*0260*/  FADD R6, R6, R8.reuse ;  /* 0x0000000806067221 */ /* 0x100fe20000000000 */
[----:B------:R-:W-:Y:S01]  /*0270*/  FADD R7, R7, R8 ;  /* 0x0000000807077221 */ /* 0x000fe20000000000 */
[--C-:B---3--:R-:W-:Y:S01]  /*0280*/  FADD R12, R12, R10.reuse ;  /* 0x0000000a0c0c7221 */ /* 0x108fe20000000000 */
[--C-:B------:R-:W-:Y:S01]  /*0290*/  FADD R13, R13, R10.reuse ;  /* 0x0000000a0d0d7221 */ /* 0x100fe20000000000 */
[--C-:B------:R-:W-:Y:S01]  /*02a0*/  FADD R14, R14, R10.reuse ;  /* 0x0000000a0e0e7221 */ /* 0x100fe20000000000 */
[----:B------:R-:W-:Y:S01]  /*02b0*/  FADD R15, R15, R10 ;  /* 0x0000000a0f0f7221 */ /* 0x000fe20000000000 */
[----:B------:R-:W-:Y:S04]  /*02c0*/  STG.E.128 desc[UR4][R2.64], R4 ;  /* 0x0000000402007986 */ /* 0x000fe8000c101d04 */
[----:B------:R-:W-:Y:S01]  /*02d0*/  STG.E.128 desc[UR4][R2.64+0x800], R12 ;  /* 0x0008000c02007986 */ /* 0x000fe2000c101d04 */
[----:B------:R-:W-:Y:S05]  /*02e0*/  EXIT ;  /* 0x000000000000794d */ /* 0x000fea0003800000 */
.L_x_0:
[----:B------:R-:W-:-:S00]  /*02f0*/  BRA `(.L_x_0) ;  /* 0xfffffffc00fc7947 */ /* 0x000fc0000383ffff */
[----:B------:R-:W-:-:S00]  /*0300*/  NOP ;  /* 0x0000000000007918 */ /* 0x000fc00000000000 */
[----:B------:R-:W-:-:S00]  /*0310*/  NOP ;  /* 0x0000000000007918 */ /* 0x000fc00000000000 */
[----:B------:R-:W-:-:S00]  /*0320*/  NOP ;  /* 0x0000000000007918 */ /* 0x000fc00000000000 */
[----:B------:R-:W-:-:S00]  /*0330*/  NOP ;  /* 0x0000000000007918 */ /* 0x000fc00000000000 */
[----:B------:R-:W-:-:S00]  /*0340*/  NOP ;  /* 0x0000000000007918 */ /* 0x000fc00000000000 */
[----:B------:R-:W-:-:S00]  /*0350*/  NOP ;  /* 0x0000000000007918 */ /* 0x000fc00000000000 */
[----:B------:R-:W-:-:S00]  /*0360*/  NOP ;  /* 0x0000000000007918 */ /* 0x000fc00000000000 */
[----:B------:R-:W-:-:S00]  /*0370*/  NOP ;  /* 0x0000000000007918 */ /* 0x000fc00000000000 */
.L_x_1:


//--------------------- .nv.constant0.triton_poi_fused_convolution_29 --------------------------
	.section	.nv.constant0.triton_poi_fused_convolution_29,"a",@progbits
	.sectionflags	@""
	.align	4
.nv.constant0.triton_poi_fused_convolution_29:
	.zero		548
